//
// Generated by NVIDIA NVVM Compiler
//
// Compiler Build ID: CL-36424714
// Cuda compilation tools, release 13.0, V13.0.88
// Based on NVVM 20.0.0
//

.version 9.0
.target sm_100
.address_size 64

	// .globl	_Z13hillis_steelePiiS_S_

.visible .entry _Z13hillis_steelePiiS_S_(
	.param .u64 .ptr .align 1 _Z13hillis_steelePiiS_S__param_0,
	.param .u32 _Z13hillis_steelePiiS_S__param_1,
	.param .u64 .ptr .align 1 _Z13hillis_steelePiiS_S__param_2,
	.param .u64 .ptr .align 1 _Z13hillis_steelePiiS_S__param_3
)
{
	.reg .pred 	%p<7>;
	.reg .b32 	%r<16>;
	.reg .b64 	%rd<11>;

	ld.param.u64 	%rd7, [_Z13hillis_steelePiiS_S__param_0];
	ld.param.u32 	%r4, [_Z13hillis_steelePiiS_S__param_1];
	ld.param.u64 	%rd5, [_Z13hillis_steelePiiS_S__param_2];
	ld.param.u64 	%rd6, [_Z13hillis_steelePiiS_S__param_3];
	cvta.to.global.u64 	%rd1, %rd7;
	mov.u32 	%r5, %tid.x;
	mov.u32 	%r6, %ctaid.x;
	mov.u32 	%r7, %ntid.x;
	mad.lo.s32 	%r1, %r6, %r7, %r5;
	setp.lt.s32 	%p1, %r4, 2;
	@%p1 bra 	$L__BB0_7;
	mul.wide.s32 	%rd8, %r1, 4;
	add.s64 	%rd2, %rd1, %rd8;
	cvta.to.global.u64 	%rd3, %rd5;
	cvta.to.global.u64 	%rd4, %rd6;
	mov.b32 	%r15, 1;
$L__BB0_2:
	setp.ge.s32 	%p2, %r1, %r4;
	setp.lt.s32 	%p3, %r1, %r15;
	or.pred  	%p4, %p2, %p3;
	@%p4 bra 	$L__BB0_4;
	sub.s32 	%r9, %r1, %r15;
	mul.wide.s32 	%rd9, %r9, 4;
	add.s64 	%rd10, %rd1, %rd9;
	ld.global.u32 	%r10, [%rd10];
	ld.global.u32 	%r11, [%rd2];
	add.s32 	%r12, %r11, %r10;
	st.global.u32 	[%rd2], %r12;
	atom.global.add.u32 	%r13, [%rd3], 1;
$L__BB0_4:
	setp.ne.s32 	%p5, %r1, 0;
	@%p5 bra 	$L__BB0_6;
	atom.global.add.u32 	%r14, [%rd4], 1;
$L__BB0_6:
	shl.b32 	%r15, %r15, 1;
	bar.sync 	0;
	setp.lt.s32 	%p6, %r15, %r4;
	@%p6 bra 	$L__BB0_2;
$L__BB0_7:
	ret;

}


// ===== COMPILED SASS (sm_100) =====

	.target	sm_100

	.elftype	@"ET_EXEC"


//--------------------- .note.nv.tkinfo           --------------------------
	.section	.note.nv.tkinfo,"",@"SHT_NOTE"
	.sectionflags	@"SHF_NOTE_NV_TKINFO"
	.tkinfo
        /*0018*/ 	.word	0x00000002
        /*0030*/ 	.string	""
        /*0030*/ 	.string	"ptxas"
        /*0030*/ 	.string	"Cuda compilation tools, release 13.0, V13.0.88"
        /*0030*/ 	.string	"Build cuda_13.0.r13.0/compiler.36424714_0"
        /*0030*/ 	.string	"-arch sm_100 -m 64 "



//--------------------- .note.nv.cuinfo           --------------------------
	.section	.note.nv.cuinfo,"",@"SHT_NOTE"
	.sectionflags	@"SHF_NOTE_NV_CUINFO"
        /*0018*/ 	.short	0x0002
        /*001a*/ 	.short	0x0064
        /*001c*/ 	.short	0x0082
	.zero		2


//--------------------- .nv.info                  --------------------------
	.section	.nv.info,"",@"SHT_CUDA_INFO"
	.align	4


	//----- nvinfo : EIATTR_REGCOUNT
	.align		4
        /*0000*/ 	.byte	0x04, 0x2f
        /*0002*/ 	.short	(.L_1 - .L_0)
	.align		4
.L_0:
        /*0004*/ 	.word	index@(_Z13hillis_steelePiiS_S_)
        /*0008*/ 	.word	0x00000012


	//----- nvinfo : EIATTR_FRAME_SIZE
	.align		4
.L_1:
        /*000c*/ 	.byte	0x04, 0x11
        /*000e*/ 	.short	(.L_3 - .L_2)
	.align		4
.L_2:
        /*0010*/ 	.word	index@(_Z13hillis_steelePiiS_S_)
        /*0014*/ 	.word	0x00000000


	//----- nvinfo : EIATTR_MIN_STACK_SIZE
	.align		4
.L_3:
        /*0018*/ 	.byte	0x04, 0x12
        /*001a*/ 	.short	(.L_5 - .L_4)
	.align		4
.L_4:
        /*001c*/ 	.word	index@(_Z13hillis_steelePiiS_S_)
        /*0020*/ 	.word	0x00000000
.L_5:


//--------------------- .nv.compat                --------------------------
	.section	.nv.compat,"",@"SHT_CUDA_COMPAT_INFO"
	.align	4
        /*0000*/ 	.byte	0x02, 0x09, 0x00, 0x00, 0x02, 0x02, 0x01, 0x00, 0x02, 0x05, 0x05, 0x00, 0x03, 0x07, 0x01, 0x01
        /*0010*/ 	.byte	0x02, 0x03, 0x00, 0x00, 0x02, 0x06, 0x01, 0x00, 0x04, 0x0b, 0x08, 0x00, 0x09, 0x00, 0x00, 0x00
        /*0020*/ 	.byte	0x00, 0x00, 0x00, 0x00


//--------------------- .nv.info._Z13hillis_steelePiiS_S_ --------------------------
	.section	.nv.info._Z13hillis_steelePiiS_S_,"",@"SHT_CUDA_INFO"
	.sectionflags	@""
	.align	4


	//----- nvinfo : EIATTR_CUDA_API_VERSION
	.align		4
        /*0000*/ 	.byte	0x04, 0x37
        /*0002*/ 	.short	(.L_7 - .L_6)
.L_6:
        /*0004*/ 	.word	0x00000082


	//----- nvinfo : EIATTR_KPARAM_INFO
	.align		4
.L_7:
        /*0008*/ 	.byte	0x04, 0x17
        /*000a*/ 	.short	(.L_9 - .L_8)
.L_8:
        /*000c*/ 	.word	0x00000000
        /*0010*/ 	.short	0x0003
        /*0012*/ 	.short	0x0018
        /*0014*/ 	.byte	0x00, 0xf5, 0x21, 0x00


	//----- nvinfo : EIATTR_KPARAM_INFO
	.align		4
.L_9:
        /*0018*/ 	.byte	0x04, 0x17
        /*001a*/ 	.short	(.L_11 - .L_10)
.L_10:
        /*001c*/ 	.word	0x00000000
        /*0020*/ 	.short	0x0002
        /*0022*/ 	.short	0x0010
        /*0024*/ 	.byte	0x00, 0xf5, 0x21, 0x00


	//----- nvinfo : EIATTR_KPARAM_INFO
	.align		4
.L_11:
        /*0028*/ 	.byte	0x04, 0x17
        /*002a*/ 	.short	(.L_13 - .L_12)
.L_12:
        /*002c*/ 	.word	0x00000000
        /*0030*/ 	.short	0x0001
        /*0032*/ 	.short	0x0008
        /*0034*/ 	.byte	0x00, 0xf0, 0x11, 0x00


	//----- nvinfo : EIATTR_KPARAM_INFO
	.align		4
.L_13:
        /*0038*/ 	.byte	0x04, 0x17
        /*003a*/ 	.short	(.L_15 - .L_14)
.L_14:
        /*003c*/ 	.word	0x00000000
        /*0040*/ 	.short	0x0000
        /*0042*/ 	.short	0x0000
        /*0044*/ 	.byte	0x00, 0xf5, 0x21, 0x00


	//----- nvinfo : EIATTR_SPARSE_MMA_MASK
	.align		4
.L_15:
        /*0048*/ 	.byte	0x03, 0x50
        /*004a*/ 	.short	0x0000


	//----- nvinfo : EIATTR_MAXREG_COUNT
	.align		4
        /*004c*/ 	.byte	0x03, 0x1b
        /*004e*/ 	.short	0x00ff


	//----- nvinfo : EIATTR_NUM_BARRIERS
	.align		4
        /*0050*/ 	.byte	0x02, 0x4c
        /*0052*/ 	.byte	0x01
	.zero		1


	//----- nvinfo : EIATTR_MERCURY_ISA_VERSION
	.align		4
        /*0054*/ 	.byte	0x03, 0x5f
        /*0056*/ 	.short	0x0101


	//----- nvinfo : EIATTR_INT_WARP_WIDE_INSTR_OFFSETS
	.align		4
        /*0058*/ 	.byte	0x04, 0x31
        /*005a*/ 	.short	(.L_17 - .L_16)


	//   ....[0]....
.L_16:
        /*005c*/ 	.word	0x00000190


	//----- nvinfo : EIATTR_VRC_CTA_INIT_COUNT
	.align		4
.L_17:
        /*0060*/ 	.byte	0x02, 0x4a
	.zero		1
	.zero		1


	//----- nvinfo : EIATTR_EXIT_INSTR_OFFSETS
	.align		4
        /*0064*/ 	.byte	0x04, 0x1c
        /*0066*/ 	.short	(.L_19 - .L_18)


	//   ....[0]....
.L_18:
        /*0068*/ 	.word	0x00000060


	//   ....[1]....
        /*006c*/ 	.word	0x000002b0


	//----- nvinfo : EIATTR_CRS_STACK_SIZE
	.align		4
.L_19:
        /*0070*/ 	.byte	0x04, 0x1e
        /*0072*/ 	.short	(.L_21 - .L_20)
.L_20:
        /*0074*/ 	.word	0x00000000


	//----- nvinfo : EIATTR_CBANK_PARAM_SIZE
	.align		4
.L_21:
        /*0078*/ 	.byte	0x03, 0x19
        /*007a*/ 	.short	0x0020


	//----- nvinfo : EIATTR_PARAM_CBANK
	.align		4
        /*007c*/ 	.byte	0x04, 0x0a
        /*007e*/ 	.short	(.L_23 - .L_22)
	.align		4
.L_22:
        /*0080*/ 	.word	index@(.nv.constant0._Z13hillis_steelePiiS_S_)
        /*0084*/ 	.short	0x0380
        /*0086*/ 	.short	0x0020


	//----- nvinfo : EIATTR_SW_WAR
	.align		4
.L_23:
        /*0088*/ 	.byte	0x04, 0x36
        /*008a*/ 	.short	(.L_25 - .L_24)
.L_24:
        /*008c*/ 	.word	0x00000008
.L_25:


//--------------------- .nv.callgraph             --------------------------
	.section	.nv.callgraph,"",@"SHT_CUDA_CALLGRAPH"
	.align	4
	.sectionentsize	8
	.align		4
        /*0000*/ 	.word	0x00000000
	.align		4
        /*0004*/ 	.word	0xffffffff
	.align		4
        /*0008*/ 	.word	0x00000000
	.align		4
        /*000c*/ 	.word	0xfffffffe
	.align		4
        /*0010*/ 	.word	0x00000000
	.align		4
        /*0014*/ 	.word	0xfffffffd
	.align		4
        /*0018*/ 	.word	0x00000000
	.align		4
        /*001c*/ 	.word	0xfffffffc


//--------------------- .text._Z13hillis_steelePiiS_S_ --------------------------
	.section	.text._Z13hillis_steelePiiS_S_,"ax",@progbits
	.align	128
        .global         _Z13hillis_steelePiiS_S_
        .type           _Z13hillis_steelePiiS_S_,@function
        .size           _Z13hillis_steelePiiS_S_,(.L_x_6 - _Z13hillis_steelePiiS_S_)
        .other          _Z13hillis_steelePiiS_S_,@"STO_CUDA_ENTRY STV_DEFAULT"
_Z13hillis_steelePiiS_S_:
.text._Z13hillis_steelePiiS_S_:
[----:B------:R-:W-:Y:S08]  /*0000*/  LDC R1, c[0x0][0x37c] ;  /* 0x0000df00ff017b82 */ /* 0x000ff00000000800 */
[----:B------:R-:W0:Y:S01]  /*0010*/  LDC R0, c[0x0][0x388] ;  /* 0x0000e200ff007b82 */ /* 0x000e220000000800 */
[----:B------:R-:W1:Y:S07]  /*0020*/  S2R R11, SR_TID.X ;  /* 0x00000000000b7919 */ /* 0x000e6e0000002100 */
[----:B------:R-:W2:Y:S01]  /*0030*/  S2UR UR4, SR_CTAID.X ;  /* 0x00000000000479c3 */ /* 0x000ea20000002500 */
[----:B0-----:R-:W-:-:S07]  /*0040*/  ISETP.GE.AND P0, PT, R0, 0x2, PT ;  /* 0x000000020000780c */ /* 0x001fce0003f06270 */
[----:B------:R-:W0:Y:S06]  /*0050*/  LDC R0, c[0x0][0x360] ;  /* 0x0000d800ff007b82 */ /* 0x000e2c0000000800 */
[----:B-12---:R-:W-:Y:S05]  /*0060*/  @!P0 EXIT ;  /* 0x000000000000894d */ /* 0x006fea0003800000 */
[----:B------:R-:W1:Y:S01]  /*0070*/  LDC.64 R4, c[0x0][0x380] ;  /* 0x0000e000ff047b82 */ /* 0x000e620000000a00 */
[----:B0-----:R-:W-:Y:S01]  /*0080*/  IMAD R11, R0, UR4, R11 ;  /* 0x00000004000b7c24 */ /* 0x001fe2000f8e020b */
[----:B------:R-:W0:Y:S01]  /*0090*/  LDCU.64 UR6, c[0x0][0x358] ;  /* 0x00006b00ff0677ac */ /* 0x000e220008000a00 */
[----:B------:R-:W2:Y:S05]  /*00a0*/  LDCU UR9, c[0x0][0x388] ;  /* 0x00007100ff0977ac */ /* 0x000eaa0008000800 */
[----:B------:R-:W3:Y:S01]  /*00b0*/  LDC.64 R2, c[0x0][0x380] ;  /* 0x0000e000ff027b82 */ /* 0x000ee20000000a00 */
[----:B------:R-:W-:Y:S01]  /*00c0*/  UMOV UR4, 0x1 ;  /* 0x0000000100047882 */ /* 0x000fe20000000000 */
[----:B012---:R-:W-:-:S07]  /*00d0*/  IMAD.WIDE R4, R11, 0x4, R4 ;  /* 0x000000040b047825 */ /* 0x007fce00078e0204 */
.L_x_4:
[C---:B------:R-:W-:Y:S01]  /*00e0*/  ISETP.GE.AND P0, PT, R11.reuse, UR4, PT ;  /* 0x000000040b007c0c */ /* 0x040fe2000bf06270 */
[----:B------:R-:W-:Y:S01]  /*00f0*/  BSSY.RECONVERGENT B0, `(.L_x_0) ;  /* 0x0000011000007945 */ /* 0x000fe20003800200 */
[C---:B------:R-:W-:Y:S02]  /*0100*/  ISETP.NE.AND P1, PT, R11.reuse, RZ, PT ;  /* 0x000000ff0b00720c */ /* 0x040fe40003f25270 */
[----:B------:R-:W-:-:S13]  /*0110*/  ISETP.GE.OR P0, PT, R11, UR9, !P0 ;  /* 0x000000090b007c0c */ /* 0x000fda000c706670 */
[----:B01----:R-:W-:Y:S05]  /*0120*/  @P0 BRA `(.L_x_1) ;  /* 0x0000000000340947 */ /* 0x003fea0003800000 */
[----:B------:R-:W-:Y:S01]  /*0130*/  VIADD R7, R11, -UR4 ;  /* 0x800000040b077c36 */ /* 0x000fe20008000000 */
[----:B------:R-:W2:Y:S03]  /*0140*/  LDG.E R13, desc[UR6][R4.64] ;  /* 0x00000006040d7981 */ /* 0x000ea6000c1e1900 */
[----:B---3--:R-:W-:-:S06]  /*0150*/  IMAD.WIDE R6, R7, 0x4, R2 ;  /* 0x0000000407067825 */ /* 0x008fcc00078e0202 */
[----:B------:R-:W2:Y:S01]  /*0160*/  LDG.E R6, desc[UR6][R6.64] ;  /* 0x0000000606067981 */ /* 0x000ea2000c1e1900 */
[----:B------:R-:W0:Y:S01]  /*0170*/  S2R R0, SR_LANEID ;  /* 0x0000000000007919 */ /* 0x000e220000000000 */
[----:B------:R-:W1:Y:S01]  /*0180*/  LDC.64 R8, c[0x0][0x390] ;  /* 0x0000e400ff087b82 */ /* 0x000e620000000a00 */
[----:B------:R-:W-:Y:S02]  /*0190*/  VOTEU.ANY UR5, UPT, PT ;  /* 0x0000000000057886 */ /* 0x000fe400038e0100 */
[----:B------:R-:W-:Y:S02]  /*01a0*/  UFLO.U32 UR8, UR5 ;  /* 0x00000005000872bd */ /* 0x000fe400080e0000 */
[----:B------:R-:W1:Y:S04]  /*01b0*/  POPC R15, UR5 ;  /* 0x00000005000f7d09 */ /* 0x000e680008000000 */
[----:B0-----:R-:W-:-:S02]  /*01c0*/  ISETP.EQ.U32.AND P0, PT, R0, UR8, PT ;  /* 0x0000000800007c0c */ /* 0x001fc4000bf02070 */
[----:B--2---:R-:W-:-:S05]  /*01d0*/  IADD3 R13, PT, PT, R6, R13, RZ ;  /* 0x0000000d060d7210 */ /* 0x004fca0007ffe0ff */
[----:B------:R0:W-:Y:S06]  /*01e0*/  STG.E desc[UR6][R4.64], R13 ;  /* 0x0000000d04007986 */ /* 0x0001ec000c101906 */
[----:B-1----:R0:W-:Y:S02]  /*01f0*/  @P0 REDG.E.ADD.STRONG.GPU desc[UR6][R8.64], R15 ;  /* 0x0000000f0800098e */ /* 0x0021e4000c12e106 */
.L_x_1:
[----:B------:R-:W-:Y:S05]  /*0200*/  BSYNC.RECONVERGENT B0 ;  /* 0x0000000000007941 */ /* 0x000fea0003800200 */
.L_x_0:
[----:B------:R-:W-:Y:S04]  /*0210*/  BSSY.RECONVERGENT B0, `(.L_x_2) ;  /* 0x0000005000007945 */ /* 0x000fe80003800200 */
[----:B------:R-:W-:Y:S05]  /*0220*/  @P1 BRA `(.L_x_3) ;  /* 0x00000000000c1947 */ /* 0x000fea0003800000 */
[----:B------:R-:W1:Y:S01]  /*0230*/  LDC.64 R6, c[0x0][0x398] ;  /* 0x0000e600ff067b82 */ /* 0x000e620000000a00 */
[----:B0-----:R-:W-:-:S05]  /*0240*/  IMAD.MOV.U32 R9, RZ, RZ, 0x1 ;  /* 0x00000001ff097424 */ /* 0x001fca00078e00ff */
[----:B-1----:R1:W-:Y:S02]  /*0250*/  REDG.E.ADD.STRONG.GPU desc[UR6][R6.64], R9 ;  /* 0x000000090600798e */ /* 0x0023e4000c12e106 */
.L_x_3:
[----:B------:R-:W-:Y:S05]  /*0260*/  BSYNC.RECONVERGENT B0 ;  /* 0x0000000000007941 */ /* 0x000fea0003800200 */
.L_x_2:
[----:B------:R-:W-:Y:S01]  /*0270*/  BAR.SYNC.DEFER_BLOCKING 0x0 ;  /* 0x0000000000007b1d */ /* 0x000fe20000010000 */
[----:B------:R-:W-:-:S04]  /*0280*/  USHF.L.U32 UR4, UR4, 0x1, URZ ;  /* 0x0000000104047899 */ /* 0x000fc800080006ff */
[----:B------:R-:W-:-:S09]  /*0290*/  UISETP.GE.AND UP0, UPT, UR4, UR9, UPT ;  /* 0x000000090400728c */ /* 0x000fd2000bf06270 */
[----:B------:R-:W-:Y:S05]  /*02a0*/  BRA.U !UP0, `(.L_x_4) ;  /* 0xfffffffd088c7547 */ /* 0x000fea000b83ffff */
[----:B------:R-:W-:Y:S05]  /*02b0*/  EXIT ;  /* 0x000000000000794d */ /* 0x000fea0003800000 */
.L_x_5:
[----:B------:R-:W-:-:S00]  /*02c0*/  BRA `(.L_x_5) ;  /* 0xfffffffc00fc7947 */ /* 0x000fc0000383ffff */
[----:B------:R-:W-:-:S00]  /*02d0*/  NOP ;  /* 0x0000000000007918 */ /* 0x000fc00000000000 */
        /* <DEDUP_REMOVED lines=10> */
.L_x_6:


//--------------------- .nv.shared.reserved.0     --------------------------
	.section	.nv.shared.reserved.0,"aw",@nobits
	.weak		__nv_reservedSMEM_offset_0_alias
	.size		__nv_reservedSMEM_offset_0_alias, 0, 64
	.other		__nv_reservedSMEM_offset_0_alias,@"STO_CUDA_RESERVED_SHARED STV_DEFAULT"
__nv_reservedSMEM_offset_0_alias:
	.zero		0
	.zero		64


//--------------------- .nv.constant0._Z13hillis_steelePiiS_S_ --------------------------
	.section	.nv.constant0._Z13hillis_steelePiiS_S_,"a",@progbits
	.sectionflags	@""
	.align	4
.nv.constant0._Z13hillis_steelePiiS_S_:
	.zero		928


//--------------------- SYMBOLS --------------------------

	.type		.nv.reservedSmem.offset0,@object
	.size		.nv.reservedSmem.offset0,0x4
